//
// Generated by NVIDIA NVVM Compiler
//
// Compiler Build ID: CL-36424714
// Cuda compilation tools, release 13.0, V13.0.88
// Based on NVVM 20.0.0
//

.version 9.0
.target sm_100
.address_size 64

	// .globl	_Z13SoftmaxKernelPfS_ii
.extern .shared .align 16 .b8 smem[];

.visible .entry _Z13SoftmaxKernelPfS_ii(
	.param .u64 .ptr .align 1 _Z13SoftmaxKernelPfS_ii_param_0,
	.param .u64 .ptr .align 1 _Z13SoftmaxKernelPfS_ii_param_1,
	.param .u32 _Z13SoftmaxKernelPfS_ii_param_2,
	.param .u32 _Z13SoftmaxKernelPfS_ii_param_3
)
{
	.reg .pred 	%p<19>;
	.reg .b32 	%r<53>;
	.reg .b32 	%f<274>;
	.reg .b64 	%rd<24>;

	ld.param.u64 	%rd9, [_Z13SoftmaxKernelPfS_ii_param_0];
	ld.param.u64 	%rd10, [_Z13SoftmaxKernelPfS_ii_param_1];
	ld.param.u32 	%r14, [_Z13SoftmaxKernelPfS_ii_param_2];
	ld.param.u32 	%r15, [_Z13SoftmaxKernelPfS_ii_param_3];
	mov.u32 	%r1, %ctaid.x;
	mov.u32 	%r52, %tid.x;
	setp.ge.s32 	%p1, %r1, %r15;
	@%p1 bra 	$L__BB0_29;
	cvta.to.global.u64 	%rd1, %rd9;
	mul.lo.s32 	%r16, %r14, %r1;
	cvt.s64.s32 	%rd2, %r16;
	mul.wide.s32 	%rd11, %r16, 4;
	add.s64 	%rd3, %rd1, %rd11;
	setp.ne.s32 	%p2, %r52, 0;
	@%p2 bra 	$L__BB0_26;
	setp.lt.s32 	%p3, %r14, 1;
	mov.f32 	%f251, 0f00000000;
	mov.f32 	%f250, 0fFF800000;
	@%p3 bra 	$L__BB0_25;
	and.b32  	%r3, %r14, 3;
	setp.lt.u32 	%p4, %r14, 4;
	mov.f32 	%f250, 0fFF800000;
	mov.f32 	%f251, 0f00000000;
	mov.b32 	%r51, 0;
	@%p4 bra 	$L__BB0_14;
	and.b32  	%r51, %r14, 2147483644;
	neg.s32 	%r49, %r51;
	shl.b64 	%rd12, %rd2, 2;
	add.s64 	%rd13, %rd12, %rd1;
	add.s64 	%rd23, %rd13, 8;
	mov.f32 	%f250, 0fFF800000;
	mov.f32 	%f251, 0f00000000;
$L__BB0_5:
	.pragma "nounroll";
	ld.global.f32 	%f3, [%rd23+-8];
	setp.leu.f32 	%p5, %f3, %f250;
	@%p5 bra 	$L__BB0_7;
	sub.f32 	%f57, %f250, %f3;
	fma.rn.f32 	%f58, %f57, 0f3BBB989D, 0f3F000000;
	cvt.sat.f32.f32 	%f59, %f58;
	mov.f32 	%f60, 0f4B400001;
	mov.f32 	%f61, 0f437C0000;
	fma.rm.f32 	%f62, %f59, %f61, %f60;
	add.f32 	%f63, %f62, 0fCB40007F;
	neg.f32 	%f64, %f63;
	fma.rn.f32 	%f65, %f57, 0f3FB8AA3B, %f64;
	fma.rn.f32 	%f66, %f57, 0f32A57060, %f65;
	mov.b32 	%r18, %f62;
	shl.b32 	%r19, %r18, 23;
	mov.b32 	%f67, %r19;
	ex2.approx.ftz.f32 	%f68, %f66;
	mul.f32 	%f69, %f68, %f67;
	mul.f32 	%f251, %f251, %f69;
	mov.f32 	%f250, %f3;
$L__BB0_7:
	sub.f32 	%f70, %f3, %f250;
	fma.rn.f32 	%f71, %f70, 0f3BBB989D, 0f3F000000;
	cvt.sat.f32.f32 	%f72, %f71;
	mov.f32 	%f73, 0f4B400001;
	mov.f32 	%f74, 0f437C0000;
	fma.rm.f32 	%f75, %f72, %f74, %f73;
	add.f32 	%f76, %f75, 0fCB40007F;
	neg.f32 	%f77, %f76;
	fma.rn.f32 	%f78, %f70, 0f3FB8AA3B, %f77;
	fma.rn.f32 	%f79, %f70, 0f32A57060, %f78;
	mov.b32 	%r20, %f75;
	shl.b32 	%r21, %r20, 23;
	mov.b32 	%f80, %r21;
	ex2.approx.ftz.f32 	%f81, %f79;
	fma.rn.f32 	%f253, %f81, %f80, %f251;
	ld.global.f32 	%f8, [%rd23+-4];
	setp.leu.f32 	%p6, %f8, %f250;
	@%p6 bra 	$L__BB0_9;
	sub.f32 	%f82, %f250, %f8;
	fma.rn.f32 	%f83, %f82, 0f3BBB989D, 0f3F000000;
	cvt.sat.f32.f32 	%f84, %f83;
	mov.f32 	%f85, 0f4B400001;
	mov.f32 	%f86, 0f437C0000;
	fma.rm.f32 	%f87, %f84, %f86, %f85;
	add.f32 	%f88, %f87, 0fCB40007F;
	neg.f32 	%f89, %f88;
	fma.rn.f32 	%f90, %f82, 0f3FB8AA3B, %f89;
	fma.rn.f32 	%f91, %f82, 0f32A57060, %f90;
	mov.b32 	%r22, %f87;
	shl.b32 	%r23, %r22, 23;
	mov.b32 	%f92, %r23;
	ex2.approx.ftz.f32 	%f93, %f91;
	mul.f32 	%f94, %f93, %f92;
	mul.f32 	%f253, %f253, %f94;
	mov.f32 	%f250, %f8;
$L__BB0_9:
	sub.f32 	%f95, %f8, %f250;
	fma.rn.f32 	%f96, %f95, 0f3BBB989D, 0f3F000000;
	cvt.sat.f32.f32 	%f97, %f96;
	mov.f32 	%f98, 0f4B400001;
	mov.f32 	%f99, 0f437C0000;
	fma.rm.f32 	%f100, %f97, %f99, %f98;
	add.f32 	%f101, %f100, 0fCB40007F;
	neg.f32 	%f102, %f101;
	fma.rn.f32 	%f103, %f95, 0f3FB8AA3B, %f102;
	fma.rn.f32 	%f104, %f95, 0f32A57060, %f103;
	mov.b32 	%r24, %f100;
	shl.b32 	%r25, %r24, 23;
	mov.b32 	%f105, %r25;
	ex2.approx.ftz.f32 	%f106, %f104;
	fma.rn.f32 	%f255, %f106, %f105, %f253;
	ld.global.f32 	%f13, [%rd23];
	setp.leu.f32 	%p7, %f13, %f250;
	@%p7 bra 	$L__BB0_11;
	sub.f32 	%f107, %f250, %f13;
	fma.rn.f32 	%f108, %f107, 0f3BBB989D, 0f3F000000;
	cvt.sat.f32.f32 	%f109, %f108;
	mov.f32 	%f110, 0f4B400001;
	mov.f32 	%f111, 0f437C0000;
	fma.rm.f32 	%f112, %f109, %f111, %f110;
	add.f32 	%f113, %f112, 0fCB40007F;
	neg.f32 	%f114, %f113;
	fma.rn.f32 	%f115, %f107, 0f3FB8AA3B, %f114;
	fma.rn.f32 	%f116, %f107, 0f32A57060, %f115;
	mov.b32 	%r26, %f112;
	shl.b32 	%r27, %r26, 23;
	mov.b32 	%f117, %r27;
	ex2.approx.ftz.f32 	%f118, %f116;
	mul.f32 	%f119, %f118, %f117;
	mul.f32 	%f255, %f255, %f119;
	mov.f32 	%f250, %f13;
$L__BB0_11:
	sub.f32 	%f120, %f13, %f250;
	fma.rn.f32 	%f121, %f120, 0f3BBB989D, 0f3F000000;
	cvt.sat.f32.f32 	%f122, %f121;
	mov.f32 	%f123, 0f4B400001;
	mov.f32 	%f124, 0f437C0000;
	fma.rm.f32 	%f125, %f122, %f124, %f123;
	add.f32 	%f126, %f125, 0fCB40007F;
	neg.f32 	%f127, %f126;
	fma.rn.f32 	%f128, %f120, 0f3FB8AA3B, %f127;
	fma.rn.f32 	%f129, %f120, 0f32A57060, %f128;
	mov.b32 	%r28, %f125;
	shl.b32 	%r29, %r28, 23;
	mov.b32 	%f130, %r29;
	ex2.approx.ftz.f32 	%f131, %f129;
	fma.rn.f32 	%f257, %f131, %f130, %f255;
	ld.global.f32 	%f18, [%rd23+4];
	setp.leu.f32 	%p8, %f18, %f250;
	@%p8 bra 	$L__BB0_13;
	sub.f32 	%f132, %f250, %f18;
	fma.rn.f32 	%f133, %f132, 0f3BBB989D, 0f3F000000;
	cvt.sat.f32.f32 	%f134, %f133;
	mov.f32 	%f135, 0f4B400001;
	mov.f32 	%f136, 0f437C0000;
	fma.rm.f32 	%f137, %f134, %f136, %f135;
	add.f32 	%f138, %f137, 0fCB40007F;
	neg.f32 	%f139, %f138;
	fma.rn.f32 	%f140, %f132, 0f3FB8AA3B, %f139;
	fma.rn.f32 	%f141, %f132, 0f32A57060, %f140;
	mov.b32 	%r30, %f137;
	shl.b32 	%r31, %r30, 23;
	mov.b32 	%f142, %r31;
	ex2.approx.ftz.f32 	%f143, %f141;
	mul.f32 	%f144, %f143, %f142;
	mul.f32 	%f257, %f257, %f144;
	mov.f32 	%f250, %f18;
$L__BB0_13:
	sub.f32 	%f145, %f18, %f250;
	fma.rn.f32 	%f146, %f145, 0f3BBB989D, 0f3F000000;
	cvt.sat.f32.f32 	%f147, %f146;
	mov.f32 	%f148, 0f4B400001;
	mov.f32 	%f149, 0f437C0000;
	fma.rm.f32 	%f150, %f147, %f149, %f148;
	add.f32 	%f151, %f150, 0fCB40007F;
	neg.f32 	%f152, %f151;
	fma.rn.f32 	%f153, %f145, 0f3FB8AA3B, %f152;
	fma.rn.f32 	%f154, %f145, 0f32A57060, %f153;
	mov.b32 	%r32, %f150;
	shl.b32 	%r33, %r32, 23;
	mov.b32 	%f155, %r33;
	ex2.approx.ftz.f32 	%f156, %f154;
	fma.rn.f32 	%f251, %f156, %f155, %f257;
	add.s32 	%r49, %r49, 4;
	add.s64 	%rd23, %rd23, 16;
	setp.ne.s32 	%p9, %r49, 0;
	@%p9 bra 	$L__BB0_5;
$L__BB0_14:
	setp.eq.s32 	%p10, %r3, 0;
	@%p10 bra 	$L__BB0_25;
	setp.eq.s32 	%p11, %r3, 1;
	@%p11 bra 	$L__BB0_21;
	mul.wide.u32 	%rd14, %r51, 4;
	add.s64 	%rd7, %rd3, %rd14;
	ld.global.f32 	%f27, [%rd7];
	setp.leu.f32 	%p12, %f27, %f250;
	@%p12 bra 	$L__BB0_18;
	sub.f32 	%f158, %f250, %f27;
	fma.rn.f32 	%f159, %f158, 0f3BBB989D, 0f3F000000;
	cvt.sat.f32.f32 	%f160, %f159;
	mov.f32 	%f161, 0f4B400001;
	mov.f32 	%f162, 0f437C0000;
	fma.rm.f32 	%f163, %f160, %f162, %f161;
	add.f32 	%f164, %f163, 0fCB40007F;
	neg.f32 	%f165, %f164;
	fma.rn.f32 	%f166, %f158, 0f3FB8AA3B, %f165;
	fma.rn.f32 	%f167, %f158, 0f32A57060, %f166;
	mov.b32 	%r34, %f163;
	shl.b32 	%r35, %r34, 23;
	mov.b32 	%f168, %r35;
	ex2.approx.ftz.f32 	%f169, %f167;
	mul.f32 	%f170, %f169, %f168;
	mul.f32 	%f251, %f251, %f170;
	mov.f32 	%f250, %f27;
$L__BB0_18:
	sub.f32 	%f171, %f27, %f250;
	fma.rn.f32 	%f172, %f171, 0f3BBB989D, 0f3F000000;
	cvt.sat.f32.f32 	%f173, %f172;
	mov.f32 	%f174, 0f4B400001;
	mov.f32 	%f175, 0f437C0000;
	fma.rm.f32 	%f176, %f173, %f175, %f174;
	add.f32 	%f177, %f176, 0fCB40007F;
	neg.f32 	%f178, %f177;
	fma.rn.f32 	%f179, %f171, 0f3FB8AA3B, %f178;
	fma.rn.f32 	%f180, %f171, 0f32A57060, %f179;
	mov.b32 	%r36, %f176;
	shl.b32 	%r37, %r36, 23;
	mov.b32 	%f181, %r37;
	ex2.approx.ftz.f32 	%f182, %f180;
	fma.rn.f32 	%f265, %f182, %f181, %f251;
	ld.global.f32 	%f32, [%rd7+4];
	setp.leu.f32 	%p13, %f32, %f250;
	@%p13 bra 	$L__BB0_20;
	sub.f32 	%f183, %f250, %f32;
	fma.rn.f32 	%f184, %f183, 0f3BBB989D, 0f3F000000;
	cvt.sat.f32.f32 	%f185, %f184;
	mov.f32 	%f186, 0f4B400001;
	mov.f32 	%f187, 0f437C0000;
	fma.rm.f32 	%f188, %f185, %f187, %f186;
	add.f32 	%f189, %f188, 0fCB40007F;
	neg.f32 	%f190, %f189;
	fma.rn.f32 	%f191, %f183, 0f3FB8AA3B, %f190;
	fma.rn.f32 	%f192, %f183, 0f32A57060, %f191;
	mov.b32 	%r38, %f188;
	shl.b32 	%r39, %r38, 23;
	mov.b32 	%f193, %r39;
	ex2.approx.ftz.f32 	%f194, %f192;
	mul.f32 	%f195, %f194, %f193;
	mul.f32 	%f265, %f265, %f195;
	mov.f32 	%f250, %f32;
$L__BB0_20:
	sub.f32 	%f196, %f32, %f250;
	fma.rn.f32 	%f197, %f196, 0f3BBB989D, 0f3F000000;
	cvt.sat.f32.f32 	%f198, %f197;
	mov.f32 	%f199, 0f4B400001;
	mov.f32 	%f200, 0f437C0000;
	fma.rm.f32 	%f201, %f198, %f200, %f199;
	add.f32 	%f202, %f201, 0fCB40007F;
	neg.f32 	%f203, %f202;
	fma.rn.f32 	%f204, %f196, 0f3FB8AA3B, %f203;
	fma.rn.f32 	%f205, %f196, 0f32A57060, %f204;
	mov.b32 	%r40, %f201;
	shl.b32 	%r41, %r40, 23;
	mov.b32 	%f206, %r41;
	ex2.approx.ftz.f32 	%f207, %f205;
	fma.rn.f32 	%f251, %f207, %f206, %f265;
	add.s32 	%r51, %r51, 2;
$L__BB0_21:
	and.b32  	%r42, %r14, 1;
	setp.eq.b32 	%p14, %r42, 1;
	not.pred 	%p15, %p14;
	@%p15 bra 	$L__BB0_25;
	mul.wide.u32 	%rd15, %r51, 4;
	add.s64 	%rd16, %rd3, %rd15;
	ld.global.f32 	%f41, [%rd16];
	setp.leu.f32 	%p16, %f41, %f250;
	@%p16 bra 	$L__BB0_24;
	sub.f32 	%f208, %f250, %f41;
	fma.rn.f32 	%f209, %f208, 0f3BBB989D, 0f3F000000;
	cvt.sat.f32.f32 	%f210, %f209;
	mov.f32 	%f211, 0f4B400001;
	mov.f32 	%f212, 0f437C0000;
	fma.rm.f32 	%f213, %f210, %f212, %f211;
	add.f32 	%f214, %f213, 0fCB40007F;
	neg.f32 	%f215, %f214;
	fma.rn.f32 	%f216, %f208, 0f3FB8AA3B, %f215;
	fma.rn.f32 	%f217, %f208, 0f32A57060, %f216;
	mov.b32 	%r43, %f213;
	shl.b32 	%r44, %r43, 23;
	mov.b32 	%f218, %r44;
	ex2.approx.ftz.f32 	%f219, %f217;
	mul.f32 	%f220, %f219, %f218;
	mul.f32 	%f251, %f251, %f220;
	mov.f32 	%f250, %f41;
$L__BB0_24:
	sub.f32 	%f221, %f41, %f250;
	fma.rn.f32 	%f222, %f221, 0f3BBB989D, 0f3F000000;
	cvt.sat.f32.f32 	%f223, %f222;
	mov.f32 	%f224, 0f4B400001;
	mov.f32 	%f225, 0f437C0000;
	fma.rm.f32 	%f226, %f223, %f225, %f224;
	add.f32 	%f227, %f226, 0fCB40007F;
	neg.f32 	%f228, %f227;
	fma.rn.f32 	%f229, %f221, 0f3FB8AA3B, %f228;
	fma.rn.f32 	%f230, %f221, 0f32A57060, %f229;
	mov.b32 	%r45, %f226;
	shl.b32 	%r46, %r45, 23;
	mov.b32 	%f231, %r46;
	ex2.approx.ftz.f32 	%f232, %f230;
	fma.rn.f32 	%f251, %f232, %f231, %f251;
$L__BB0_25:
	st.shared.v2.f32 	[smem], {%f250, %f251};
$L__BB0_26:
	bar.sync 	0;
	setp.ge.s32 	%p17, %r52, %r14;
	@%p17 bra 	$L__BB0_29;
	ld.shared.v2.f32 	{%f49, %f48}, [smem];
	mov.u32 	%r11, %ntid.x;
	cvta.to.global.u64 	%rd8, %rd10;
$L__BB0_28:
	cvt.s64.s32 	%rd17, %r52;
	mul.wide.s32 	%rd18, %r52, 4;
	add.s64 	%rd19, %rd3, %rd18;
	ld.global.f32 	%f233, [%rd19];
	sub.f32 	%f234, %f233, %f49;
	fma.rn.f32 	%f235, %f234, 0f3BBB989D, 0f3F000000;
	cvt.sat.f32.f32 	%f236, %f235;
	mov.f32 	%f237, 0f4B400001;
	mov.f32 	%f238, 0f437C0000;
	fma.rm.f32 	%f239, %f236, %f238, %f237;
	add.f32 	%f240, %f239, 0fCB40007F;
	neg.f32 	%f241, %f240;
	fma.rn.f32 	%f242, %f234, 0f3FB8AA3B, %f241;
	fma.rn.f32 	%f243, %f234, 0f32A57060, %f242;
	mov.b32 	%r47, %f239;
	shl.b32 	%r48, %r47, 23;
	mov.b32 	%f244, %r48;
	ex2.approx.ftz.f32 	%f245, %f243;
	mul.f32 	%f246, %f245, %f244;
	div.rn.f32 	%f247, %f246, %f48;
	add.s64 	%rd20, %rd17, %rd2;
	shl.b64 	%rd21, %rd20, 2;
	add.s64 	%rd22, %rd8, %rd21;
	st.global.f32 	[%rd22], %f247;
	add.s32 	%r52, %r52, %r11;
	setp.lt.s32 	%p18, %r52, %r14;
	@%p18 bra 	$L__BB0_28;
$L__BB0_29:
	ret;

}


// ===== COMPILED SASS (sm_100) =====

	.target	sm_100

	.elftype	@"ET_EXEC"


//--------------------- .note.nv.tkinfo           --------------------------
	.section	.note.nv.tkinfo,"",@"SHT_NOTE"
	.sectionflags	@"SHF_NOTE_NV_TKINFO"
	.tkinfo
        /*0018*/ 	.word	0x00000002
        /*0030*/ 	.string	""
        /*0030*/ 	.string	"ptxas"
        /*0030*/ 	.string	"Cuda compilation tools, release 13.0, V13.0.88"
        /*0030*/ 	.string	"Build cuda_13.0.r13.0/compiler.36424714_0"
        /*0030*/ 	.string	"-arch sm_100 -m 64 "



//--------------------- .note.nv.cuinfo           --------------------------
	.section	.note.nv.cuinfo,"",@"SHT_NOTE"
	.sectionflags	@"SHF_NOTE_NV_CUINFO"
        /*0018*/ 	.short	0x0002
        /*001a*/ 	.short	0x0064
        /*001c*/ 	.short	0x0082
	.zero		2


//--------------------- .nv.info                  --------------------------
	.section	.nv.info,"",@"SHT_CUDA_INFO"
	.align	4


	//----- nvinfo : EIATTR_REGCOUNT
	.align		4
        /*0000*/ 	.byte	0x04, 0x2f
        /*0002*/ 	.short	(.L_1 - .L_0)
	.align		4
.L_0:
        /*0004*/ 	.word	index@(_Z13SoftmaxKernelPfS_ii)
        /*0008*/ 	.word	0x0000001d


	//----- nvinfo : EIATTR_FRAME_SIZE
	.align		4
.L_1:
        /*000c*/ 	.byte	0x04, 0x11
        /*000e*/ 	.short	(.L_3 - .L_2)
	.align		4
.L_2:
        /*0010*/ 	.word	index@($__internal_0_$__cuda_sm3x_div_rn_noftz_f32_slowpath)
        /*0014*/ 	.word	0x00000000


	//----- nvinfo : EIATTR_FRAME_SIZE
	.align		4
.L_3:
        /*0018*/ 	.byte	0x04, 0x11
        /*001a*/ 	.short	(.L_5 - .L_4)
	.align		4
.L_4:
        /*001c*/ 	.word	index@(_Z13SoftmaxKernelPfS_ii)
        /*0020*/ 	.word	0x00000000


	//----- nvinfo : EIATTR_MIN_STACK_SIZE
	.align		4
.L_5:
        /*0024*/ 	.byte	0x04, 0x12
        /*0026*/ 	.short	(.L_7 - .L_6)
	.align		4
.L_6:
        /*0028*/ 	.word	index@(_Z13SoftmaxKernelPfS_ii)
        /*002c*/ 	.word	0x00000000
.L_7:


//--------------------- .nv.compat                --------------------------
	.section	.nv.compat,"",@"SHT_CUDA_COMPAT_INFO"
	.align	4
        /*0000*/ 	.byte	0x02, 0x09, 0x00, 0x00, 0x02, 0x02, 0x01, 0x00, 0x02, 0x05, 0x05, 0x00, 0x03, 0x07, 0x01, 0x01
        /*0010*/ 	.byte	0x02, 0x03, 0x00, 0x00, 0x02, 0x06, 0x01, 0x00, 0x04, 0x0b, 0x08, 0x00, 0x01, 0x00, 0x00, 0x00
        /*0020*/ 	.byte	0x00, 0x00, 0x00, 0x00


//--------------------- .nv.info._Z13SoftmaxKernelPfS_ii --------------------------
	.section	.nv.info._Z13SoftmaxKernelPfS_ii,"",@"SHT_CUDA_INFO"
	.sectionflags	@""
	.align	4


	//----- nvinfo : EIATTR_CUDA_API_VERSION
	.align		4
        /*0000*/ 	.byte	0x04, 0x37
        /*0002*/ 	.short	(.L_9 - .L_8)
.L_8:
        /*0004*/ 	.word	0x00000082


	//----- nvinfo : EIATTR_KPARAM_INFO
	.align		4
.L_9:
        /*0008*/ 	.byte	0x04, 0x17
        /*000a*/ 	.short	(.L_11 - .L_10)
.L_10:
        /*000c*/ 	.word	0x00000000
        /*0010*/ 	.short	0x0003
        /*0012*/ 	.short	0x0014
        /*0014*/ 	.byte	0x00, 0xf0, 0x11, 0x00


	//----- nvinfo : EIATTR_KPARAM_INFO
	.align		4
.L_11:
        /*0018*/ 	.byte	0x04, 0x17
        /*001a*/ 	.short	(.L_13 - .L_12)
.L_12:
        /*001c*/ 	.word	0x00000000
        /*0020*/ 	.short	0x0002
        /*0022*/ 	.short	0x0010
        /*0024*/ 	.byte	0x00, 0xf0, 0x11, 0x00


	//----- nvinfo : EIATTR_KPARAM_INFO
	.align		4
.L_13:
        /*0028*/ 	.byte	0x04, 0x17
        /*002a*/ 	.short	(.L_15 - .L_14)
.L_14:
        /*002c*/ 	.word	0x00000000
        /*0030*/ 	.short	0x0001
        /*0032*/ 	.short	0x0008
        /*0034*/ 	.byte	0x00, 0xf5, 0x21, 0x00


	//----- nvinfo : EIATTR_KPARAM_INFO
	.align		4
.L_15:
        /*0038*/ 	.byte	0x04, 0x17
        /*003a*/ 	.short	(.L_17 - .L_16)
.L_16:
        /*003c*/ 	.word	0x00000000
        /*0040*/ 	.short	0x0000
        /*0042*/ 	.short	0x0000
        /*0044*/ 	.byte	0x00, 0xf5, 0x21, 0x00


	//----- nvinfo : EIATTR_SPARSE_MMA_MASK
	.align		4
.L_17:
        /*0048*/ 	.byte	0x03, 0x50
        /*004a*/ 	.short	0x0000


	//----- nvinfo : EIATTR_MAXREG_COUNT
	.align		4
        /*004c*/ 	.byte	0x03, 0x1b
        /*004e*/ 	.short	0x00ff


	//----- nvinfo : EIATTR_NUM_BARRIERS
	.align		4
        /*0050*/ 	.byte	0x02, 0x4c
        /*0052*/ 	.byte	0x01
	.zero		1


	//----- nvinfo : EIATTR_MERCURY_ISA_VERSION
	.align		4
        /*0054*/ 	.byte	0x03, 0x5f
        /*0056*/ 	.short	0x0101


	//----- nvinfo : EIATTR_VRC_CTA_INIT_COUNT
	.align		4
        /*0058*/ 	.byte	0x02, 0x4a
	.zero		1
	.zero		1


	//----- nvinfo : EIATTR_EXIT_INSTR_OFFSETS
	.align		4
        /*005c*/ 	.byte	0x04, 0x1c
        /*005e*/ 	.short	(.L_19 - .L_18)


	//   ....[0]....
.L_18:
        /*0060*/ 	.word	0x00000040


	//   ....[1]....
        /*0064*/ 	.word	0x00000e00


	//   ....[2]....
        /*0068*/ 	.word	0x000010b0


	//----- nvinfo : EIATTR_CRS_STACK_SIZE
	.align		4
.L_19:
        /*006c*/ 	.byte	0x04, 0x1e
        /*006e*/ 	.short	(.L_21 - .L_20)
.L_20:
        /*0070*/ 	.word	0x00000000


	//----- nvinfo : EIATTR_CBANK_PARAM_SIZE
	.align		4
.L_21:
        /*0074*/ 	.byte	0x03, 0x19
        /*0076*/ 	.short	0x0018


	//----- nvinfo : EIATTR_PARAM_CBANK
	.align		4
        /*0078*/ 	.byte	0x04, 0x0a
        /*007a*/ 	.short	(.L_23 - .L_22)
	.align		4
.L_22:
        /*007c*/ 	.word	index@(.nv.constant0._Z13SoftmaxKernelPfS_ii)
        /*0080*/ 	.short	0x0380
        /*0082*/ 	.short	0x0018


	//----- nvinfo : EIATTR_SW_WAR
	.align		4
.L_23:
        /*0084*/ 	.byte	0x04, 0x36
        /*0086*/ 	.short	(.L_25 - .L_24)
.L_24:
        /*0088*/ 	.word	0x00000008
.L_25:


//--------------------- .nv.callgraph             --------------------------
	.section	.nv.callgraph,"",@"SHT_CUDA_CALLGRAPH"
	.align	4
	.sectionentsize	8
	.align		4
        /*0000*/ 	.word	0x00000000
	.align		4
        /*0004*/ 	.word	0xffffffff
	.align		4
        /*0008*/ 	.word	0x00000000
	.align		4
        /*000c*/ 	.word	0xfffffffe
	.align		4
        /*0010*/ 	.word	0x00000000
	.align		4
        /*0014*/ 	.word	0xfffffffd
	.align		4
        /*0018*/ 	.word	0x00000000
	.align		4
        /*001c*/ 	.word	0xfffffffc


//--------------------- .text._Z13SoftmaxKernelPfS_ii --------------------------
	.section	.text._Z13SoftmaxKernelPfS_ii,"ax",@progbits
	.align	128
        .global         _Z13SoftmaxKernelPfS_ii
        .type           _Z13SoftmaxKernelPfS_ii,@function
        .size           _Z13SoftmaxKernelPfS_ii,(.L_x_24 - _Z13SoftmaxKernelPfS_ii)
        .other          _Z13SoftmaxKernelPfS_ii,@"STO_CUDA_ENTRY STV_DEFAULT"
_Z13SoftmaxKernelPfS_ii:
.text._Z13SoftmaxKernelPfS_ii:
[----:B------:R-:W-:Y:S08]  /*0000*/  LDC R1, c[0x0][0x37c] ;  /* 0x0000df00ff017b82 */ /* 0x000ff00000000800 */
[----:B------:R-:W0:Y:S08]  /*0010*/  S2UR UR4, SR_CTAID.X ;  /* 0x00000000000479c3 */ /* 0x000e300000002500 */
[----:B------:R-:W0:Y:S02]  /*0020*/  LDC R0, c[0x0][0x394] ;  /* 0x0000e500ff007b82 */ /* 0x000e240000000800 */
[----:B0-----:R-:W-:-:S13]  /*0030*/  ISETP.LE.AND P0, PT, R0, UR4, PT ;  /* 0x0000000400007c0c */ /* 0x001fda000bf03270 */
[----:B------:R-:W-:Y:S05]  /*0040*/  @P0 EXIT ;  /* 0x000000000000094d */ /* 0x000fea0003800000 */
[----:B------:R-:W0:Y:S01]  /*0050*/  S2R R9, SR_TID.X ;  /* 0x0000000000097919 */ /* 0x000e220000002100 */
[----:B------:R-:W1:Y:S01]  /*0060*/  LDC R0, c[0x0][0x390] ;  /* 0x0000e400ff007b82 */ /* 0x000e620000000800 */
[----:B------:R-:W2:Y:S01]  /*0070*/  LDCU.64 UR6, c[0x0][0x358] ;  /* 0x00006b00ff0677ac */ /* 0x000ea20008000a00 */
[----:B------:R-:W-:Y:S06]  /*0080*/  BSSY.RECONVERGENT B0, `(.L_x_0) ;  /* 0x00000d4000007945 */ /* 0x000fec0003800200 */
[----:B------:R-:W3:Y:S01]  /*0090*/  LDC.64 R4, c[0x0][0x380] ;  /* 0x0000e000ff047b82 */ /* 0x000ee20000000a00 */
[----:B-1----:R-:W-:-:S05]  /*00a0*/  IMAD R8, R0, UR4, RZ ;  /* 0x0000000400087c24 */ /* 0x002fca000f8e02ff */
[----:B------:R-:W-:Y:S02]  /*00b0*/  SHF.R.S32.HI R10, RZ, 0x1f, R8 ;  /* 0x0000001fff0a7819 */ /* 0x000fe40000011408 */
[----:B0-----:R-:W-:Y:S01]  /*00c0*/  ISETP.NE.AND P0, PT, R9, RZ, PT ;  /* 0x000000ff0900720c */ /* 0x001fe20003f05270 */
[----:B---3--:R-:W-:-:S12]  /*00d0*/  IMAD.WIDE R4, R8, 0x4, R4 ;  /* 0x0000000408047825 */ /* 0x008fd800078e0204 */
[----:B--2---:R-:W-:Y:S05]  /*00e0*/  @P0 BRA `(.L_x_1) ;  /* 0x0000000c00340947 */ /* 0x004fea0003800000 */
[----:B------:R-:W-:Y:S01]  /*00f0*/  ISETP.GE.AND P0, PT, R0, 0x1, PT ;  /* 0x000000010000780c */ /* 0x000fe20003f06270 */
[----:B------:R-:W-:Y:S01]  /*0100*/  HFMA2 R3, -RZ, RZ, 0, 0 ;  /* 0x00000000ff037431 */ /* 0x000fe200000001ff */
[----:B------:R-:W-:-:S11]  /*0110*/  MOV R2, 0xff800000 ;  /* 0xff80000000027802 */ /* 0x000fd60000000f00 */
[----:B------:R-:W-:Y:S05]  /*0120*/  @!P0 BRA `(.L_x_2) ;  /* 0x0000000c00148947 */ /* 0x000fea0003800000 */
[C---:B------:R-:W-:Y:S02]  /*0130*/  ISETP.GE.U32.AND P0, PT, R0.reuse, 0x4, PT ;  /* 0x000000040000780c */ /* 0x040fe40003f06070 */
[----:B------:R-:W-:Y:S02]  /*0140*/  LOP3.LUT R22, R0, 0x3, RZ, 0xc0, !PT ;  /* 0x0000000300167812 */ /* 0x000fe400078ec0ff */
[----:B------:R-:W-:Y:S02]  /*0150*/  MOV R16, RZ ;  /* 0x000000ff00107202 */ /* 0x000fe40000000f00 */
[----:B------:R-:W-:Y:S02]  /*0160*/  MOV R11, RZ ;  /* 0x000000ff000b7202 */ /* 0x000fe40000000f00 */
[----:B------:R-:W-:-:S05]  /*0170*/  MOV R2, 0xff800000 ;  /* 0xff80000000027802 */ /* 0x000fca0000000f00 */
[----:B------:R-:W-:Y:S05]  /*0180*/  @!P0 BRA `(.L_x_3) ;  /* 0x0000000400a48947 */ /* 0x000fea0003800000 */
[----:B------:R-:W0:Y:S01]  /*0190*/  LDC.64 R6, c[0x0][0x380] ;  /* 0x0000e000ff067b82 */ /* 0x000e220000000a00 */
[----:B------:R-:W-:Y:S01]  /*01a0*/  LOP3.LUT R11, R0, 0x7ffffffc, RZ, 0xc0, !PT ;  /* 0x7ffffffc000b7812 */ /* 0x000fe200078ec0ff */
[----:B------:R-:W-:Y:S01]  /*01b0*/  HFMA2 R16, -RZ, RZ, 0, 0 ;  /* 0x00000000ff107431 */ /* 0x000fe200000001ff */
[----:B------:R-:W-:Y:S02]  /*01c0*/  MOV R2, 0xff800000 ;  /* 0xff80000000027802 */ /* 0x000fe40000000f00 */
[----:B------:R-:W-:Y:S02]  /*01d0*/  IADD3 R0, PT, PT, -R11, RZ, RZ ;  /* 0x000000ff0b007210 */ /* 0x000fe40007ffe1ff */
[----:B0-----:R-:W-:-:S04]  /*01e0*/  LEA R6, P0, R8, R6, 0x2 ;  /* 0x0000000608067211 */ /* 0x001fc800078010ff */
[----:B------:R-:W-:Y:S02]  /*01f0*/  IADD3 R6, P1, PT, R6, 0x8, RZ ;  /* 0x0000000806067810 */ /* 0x000fe40007f3e0ff */
[----:B------:R-:W-:-:S04]  /*0200*/  LEA.HI.X R7, R8, R7, R10, 0x2, P0 ;  /* 0x0000000708077211 */ /* 0x000fc800000f140a */
[----:B------:R-:W-:-:S07]  /*0210*/  IADD3.X R7, PT, PT, RZ, R7, RZ, P1, !PT ;  /* 0x00000007ff077210 */ /* 0x000fce0000ffe4ff */
.L_x_5:
[----:B------:R-:W2:Y:S04]  /*0220*/  LDG.E R21, desc[UR6][R6.64+-0x8] ;  /* 0xfffff80606157981 */ /* 0x000ea8000c1e1900 */
[----:B------:R-:W3:Y:S04]  /*0230*/  LDG.E R17, desc[UR6][R6.64+-0x4] ;  /* 0xfffffc0606117981 */ /* 0x000ee8000c1e1900 */
[----:B------:R-:W4:Y:S04]  /*0240*/  LDG.E R15, desc[UR6][R6.64] ;  /* 0x00000006060f7981 */ /* 0x000f28000c1e1900 */
[----:B------:R-:W5:Y:S01]  /*0250*/  LDG.E R3, desc[UR6][R6.64+0x4] ;  /* 0x0000040606037981 */ /* 0x000f62000c1e1900 */
[----:B------:R-:W-:-:S02]  /*0260*/  MOV R12, 0x3bbb989d ;  /* 0x3bbb989d000c7802 */ /* 0x000fc40000000f00 */
[----:B------:R-:W-:Y:S02]  /*0270*/  MOV R13, 0x437c0000 ;  /* 0x437c0000000d7802 */ /* 0x000fe40000000f00 */
[----:B--2---:R-:W-:-:S13]  /*0280*/  FSETP.GT.AND P1, PT, R21, R2, PT ;  /* 0x000000021500720b */ /* 0x004fda0003f24000 */
[----:B------:R-:W-:Y:S01]  /*0290*/  @P1 FADD R19, R2, -R21 ;  /* 0x8000001502131221 */ /* 0x000fe20000000000 */
[----:B------:R-:W-:-:S03]  /*02a0*/  @P1 MOV R2, R21 ;  /* 0x0000001500021202 */ /* 0x000fc60000000f00 */
[----:B------:R-:W-:Y:S01]  /*02b0*/  @P1 FFMA.SAT R14, R19, R12, 0.5 ;  /* 0x3f000000130e1423 */ /* 0x000fe2000000200c */
[----:B---3--:R-:W-:Y:S01]  /*02c0*/  FSETP.GT.AND P2, PT, R17, R2, PT ;  /* 0x000000021100720b */ /* 0x008fe20003f44000 */
[----:B------:R-:W-:Y:S02]  /*02d0*/  FADD R21, -R2, R21 ;  /* 0x0000001502157221 */ /* 0x000fe40000000100 */
[----:B------:R-:W-:Y:S02]  /*02e0*/  @P1 FFMA.RM R14, R14, R13, 12582913 ;  /* 0x4b4000010e0e1423 */ /* 0x000fe4000000400d */
[----:B------:R-:W-:Y:S02]  /*02f0*/  FFMA.SAT R24, R21, R12, 0.5 ;  /* 0x3f00000015187423 */ /* 0x000fe4000000200c */
[C---:B------:R-:W-:Y:S01]  /*0300*/  @P1 FADD R18, R14.reuse, -12583039 ;  /* 0xcb40007f0e121421 */ /* 0x040fe20000000000 */
[----:B------:R-:W-:-:S03]  /*0310*/  @P1 SHF.L.U32 R23, R14, 0x17, RZ ;  /* 0x000000170e171819 */ /* 0x000fc600000006ff */
[----:B------:R-:W-:Y:S01]  /*0320*/  @P1 FFMA R20, R19, 1.4426950216293334961, -R18 ;  /* 0x3fb8aa3b13141823 */ /* 0x000fe20000000812 */
[----:B------:R-:W-:-:S03]  /*0330*/  FFMA.RM R18, R24, R13, 12582913 ;  /* 0x4b40000118127423 */ /* 0x000fc6000000400d */
[----:B------:R-:W-:Y:S01]  /*0340*/  @P1 FFMA R20, R19, 1.925963033500011079e-08, R20 ;  /* 0x32a5706013141823 */ /* 0x000fe20000000014 */
[----:B------:R-:W-:Y:S01]  /*0350*/  FADD R24, R18, -12583039 ;  /* 0xcb40007f12187421 */ /* 0x000fe20000000000 */
[--C-:B------:R-:W-:Y:S01]  /*0360*/  @P2 FADD R19, R2, -R17.reuse ;  /* 0x8000001102132221 */ /* 0x100fe20000000000 */
[----:B------:R-:W-:Y:S02]  /*0370*/  @P2 MOV R2, R17 ;  /* 0x0000001100022202 */ /* 0x000fe40000000f00 */
[----:B------:R-:W-:Y:S01]  /*0380*/  FFMA R24, R21, 1.4426950216293334961, -R24 ;  /* 0x3fb8aa3b15187823 */ /* 0x000fe20000000818 */
[----:B------:R-:W0:Y:S01]  /*0390*/  @P1 MUFU.EX2 R20, R20 ;  /* 0x0000001400141308 */ /* 0x000e220000000800 */
[----:B----4-:R-:W-:Y:S01]  /*03a0*/  FSETP.GT.AND P0, PT, R15, R2, PT ;  /* 0x000000020f00720b */ /* 0x010fe20003f04000 */
[----:B------:R-:W-:Y:S01]  /*03b0*/  FADD R17, -R2, R17 ;  /* 0x0000001102117221 */ /* 0x000fe20000000100 */
[----:B------:R-:W-:Y:S01]  /*03c0*/  FFMA R21, R21, 1.925963033500011079e-08, R24 ;  /* 0x32a5706015157823 */ /* 0x000fe20000000018 */
[-C--:B------:R-:W-:Y:S01]  /*03d0*/  @P2 FFMA.SAT R24, R19, R12.reuse, 0.5 ;  /* 0x3f00000013182423 */ /* 0x080fe2000000200c */
[----:B------:R-:W-:Y:S01]  /*03e0*/  SHF.L.U32 R25, R18, 0x17, RZ ;  /* 0x0000001712197819 */ /* 0x000fe200000006ff */
[----:B------:R-:W-:-:S02]  /*03f0*/  FFMA.SAT R18, R17, R12, 0.5 ;  /* 0x3f00000011127423 */ /* 0x000fc4000000200c */
[-C--:B------:R-:W-:Y:S01]  /*0400*/  @P2 FFMA.RM R14, R24, R13.reuse, 12582913 ;  /* 0x4b400001180e2423 */ /* 0x080fe2000000400d */
[----:B------:R-:W1:Y:S01]  /*0410*/  MUFU.EX2 R21, R21 ;  /* 0x0000001500157308 */ /* 0x000e620000000800 */
[----:B------:R-:W-:-:S04]  /*0420*/  FFMA.RM R18, R18, R13, 12582913 ;  /* 0x4b40000112127423 */ /* 0x000fc8000000400d */
[----:B------:R-:W-:Y:S01]  /*0430*/  FADD R24, R18, -12583039 ;  /* 0xcb40007f12187421 */ /* 0x000fe20000000000 */
[----:B0-----:R-:W-:Y:S01]  /*0440*/  @P1 FMUL R23, R23, R20 ;  /* 0x0000001417171220 */ /* 0x001fe20000400000 */
[----:B------:R-:W-:Y:S02]  /*0450*/  @P2 FADD R20, R14, -12583039 ;  /* 0xcb40007f0e142421 */ /* 0x000fe40000000000 */
[----:B------:R-:W-:Y:S01]  /*0460*/  FFMA R24, R17, 1.4426950216293334961, -R24 ;  /* 0x3fb8aa3b11187823 */ /* 0x000fe20000000818 */
[----:B------:R-:W-:Y:S01]  /*0470*/  @P1 FMUL R16, R16, R23 ;  /* 0x0000001710101220 */ /* 0x000fe20000400000 */
[--C-:B------:R-:W-:Y:S01]  /*0480*/  @P0 FADD R23, R2, -R15.reuse ;  /* 0x8000000f02170221 */ /* 0x100fe20000000000 */
[----:B------:R-:W-:Y:S01]  /*0490*/  @P0 MOV R2, R15 ;  /* 0x0000000f00020202 */ /* 0x000fe20000000f00 */
[----:B------:R-:W-:Y:S02]  /*04a0*/  @P2 FFMA R20, R19, 1.4426950216293334961, -R20 ;  /* 0x3fb8aa3b13142823 */ /* 0x000fe40000000814 */
[-C--:B------:R-:W-:Y:S01]  /*04b0*/  @P0 FFMA.SAT R26, R23, R12.reuse, 0.5 ;  /* 0x3f000000171a0423 */ /* 0x080fe2000000200c */
[----:B-1----:R-:W-:Y:S01]  /*04c0*/  FFMA R16, R25, R21, R16 ;  /* 0x0000001519107223 */ /* 0x002fe20000000010 */
[----:B------:R-:W-:Y:S01]  /*04d0*/  FADD R15, -R2, R15 ;  /* 0x0000000f020f7221 */ /* 0x000fe20000000100 */
[----:B------:R-:W-:Y:S01]  /*04e0*/  @P2 FFMA R20, R19, 1.925963033500011079e-08, R20 ;  /* 0x32a5706013142823 */ /* 0x000fe20000000014 */
[-C--:B------:R-:W-:Y:S01]  /*04f0*/  @P0 FFMA.RM R19, R26, R13.reuse, 12582913 ;  /* 0x4b4000011a130423 */ /* 0x080fe2000000400d */
[----:B------:R-:W-:Y:S01]  /*0500*/  FFMA R21, R17, 1.925963033500011079e-08, R24 ;  /* 0x32a5706011157823 */ /* 0x000fe20000000018 */
[----:B------:R-:W-:Y:S01]  /*0510*/  FFMA.SAT R24, R15, R12, 0.5 ;  /* 0x3f0000000f187423 */ /* 0x000fe2000000200c */
[----:B-----5:R-:W-:Y:S01]  /*0520*/  FSETP.GT.AND P1, PT, R3, R2, PT ;  /* 0x000000020300720b */ /* 0x020fe20003f24000 */
[C---:B------:R-:W-:Y:S01]  /*0530*/  @P0 FADD R26, R19.reuse, -12583039 ;  /* 0xcb40007f131a0421 */ /* 0x040fe20000000000 */
[----:B------:R-:W0:Y:S01]  /*0540*/  @P2 MUFU.EX2 R20, R20 ;  /* 0x0000001400142308 */ /* 0x000e220000000800 */
[----:B------:R-:W-:Y:S01]  /*0550*/  FFMA.RM R17, R24, R13, 12582913 ;  /* 0x4b40000118117423 */ /* 0x000fe2000000400d */
[----:B------:R-:W-:Y:S01]  /*0560*/  @P0 SHF.L.U32 R19, R19, 0x17, RZ ;  /* 0x0000001713130819 */ /* 0x000fe200000006ff */
[----:B------:R-:W-:-:S02]  /*0570*/  @P0 FFMA R26, R23, 1.4426950216293334961, -R26 ;  /* 0x3fb8aa3b171a0823 */ /* 0x000fc4000000081a */
[C---:B------:R-:W-:Y:S01]  /*0580*/  FADD R24, R17.reuse, -12583039 ;  /* 0xcb40007f11187421 */ /* 0x040fe20000000000 */
[----:B------:R-:W-:Y:S01]  /*0590*/  SHF.L.U32 R17, R17, 0x17, RZ ;  /* 0x0000001711117819 */ /* 0x000fe200000006ff */
[----:B------:R-:W-:Y:S01]  /*05a0*/  @P0 FFMA R26, R23, 1.925963033500011079e-08, R26 ;  /* 0x32a57060171a0823 */ /* 0x000fe2000000001a */
[----:B------:R-:W-:Y:S01]  /*05b0*/  @P2 SHF.L.U32 R23, R14, 0x17, RZ ;  /* 0x000000170e172819 */ /* 0x000fe200000006ff */
[C---:B------:R-:W-:Y:S01]  /*05c0*/  FFMA R24, R15.reuse, 1.4426950216293334961, -R24 ;  /* 0x3fb8aa3b0f187823 */ /* 0x040fe20000000818 */
[----:B------:R-:W1:Y:S03]  /*05d0*/  MUFU.EX2 R21, R21 ;  /* 0x0000001500157308 */ /* 0x000e660000000800 */
[----:B------:R-:W-:Y:S01]  /*05e0*/  FFMA R24, R15, 1.925963033500011079e-08, R24 ;  /* 0x32a570600f187823 */ /* 0x000fe20000000018 */
[----:B------:R-:W-:Y:S01]  /*05f0*/  SHF.L.U32 R15, R18, 0x17, RZ ;  /* 0x00000017120f7819 */ /* 0x000fe200000006ff */
[----:B0-----:R-:W-:-:S03]  /*0600*/  @P2 FMUL R23, R23, R20 ;  /* 0x0000001417172220 */ /* 0x001fc60000400000 */
[----:B------:R-:W0:Y:S01]  /*0610*/  @P0 MUFU.EX2 R14, R26 ;  /* 0x0000001a000e0308 */ /* 0x000e220000000800 */
[----:B------:R-:W-:-:S07]  /*0620*/  @P2 FMUL R16, R16, R23 ;  /* 0x0000001710102220 */ /* 0x000fce0000400000 */
[----:B------:R-:W2:Y:S01]  /*0630*/  MUFU.EX2 R24, R24 ;  /* 0x0000001800187308 */ /* 0x000ea20000000800 */
[----:B-1----:R-:W-:Y:S01]  /*0640*/  FFMA R16, R15, R21, R16 ;  /* 0x000000150f107223 */ /* 0x002fe20000000010 */
[----:B0-----:R-:W-:-:S04]  /*0650*/  @P0 FMUL R19, R19, R14 ;  /* 0x0000000e13130220 */ /* 0x001fc80000400000 */
[----:B------:R-:W-:-:S04]  /*0660*/  @P0 FMUL R16, R16, R19 ;  /* 0x0000001310100220 */ /* 0x000fc80000400000 */
[----:B--2---:R-:W-:Y:S01]  /*0670*/  FFMA R16, R17, R24, R16 ;  /* 0x0000001811107223 */ /* 0x004fe20000000010 */
[----:B------:R-:W-:Y:S06]  /*0680*/  @!P1 BRA `(.L_x_4) ;  /* 0x00000000002c9947 */ /* 0x000fec0003800000 */
[----:B------:R-:W-:-:S04]  /*0690*/  FADD R15, R2, -R3 ;  /* 0x80000003020f7221 */ /* 0x000fc80000000000 */
[----:B------:R-:W-:-:S04]  /*06a0*/  FFMA.SAT R2, R15, R12, 0.5 ;  /* 0x3f0000000f027423 */ /* 0x000fc8000000200c */
[----:B------:R-:W-:-:S04]  /*06b0*/  FFMA.RM R2, R2, R13, 12582913 ;  /* 0x4b40000102027423 */ /* 0x000fc8000000400d */
[C---:B------:R-:W-:Y:S01]  /*06c0*/  FADD R14, R2.reuse, -12583039 ;  /* 0xcb40007f020e7421 */ /* 0x040fe20000000000 */
[----:B------:R-:W-:-:S03]  /*06d0*/  SHF.L.U32 R2, R2, 0x17, RZ ;  /* 0x0000001702027819 */ /* 0x000fc600000006ff */
[----:B------:R-:W-:-:S04]  /*06e0*/  FFMA R14, R15, 1.4426950216293334961, -R14 ;  /* 0x3fb8aa3b0f0e7823 */ /* 0x000fc8000000080e */
[----:B------:R-:W-:-:S04]  /*06f0*/  FFMA R14, R15, 1.925963033500011079e-08, R14 ;  /* 0x32a570600f0e7823 */ /* 0x000fc8000000000e */
[----:B------:R-:W0:Y:S02]  /*0700*/  MUFU.EX2 R15, R14 ;  /* 0x0000000e000f7308 */ /* 0x000e240000000800 */
[----:B0-----:R-:W-:Y:S01]  /*0710*/  FMUL R15, R2, R15 ;  /* 0x0000000f020f7220 */ /* 0x001fe20000400000 */
[----:B------:R-:W-:-:S03]  /*0720*/  IMAD.MOV.U32 R2, RZ, RZ, R3 ;  /* 0x000000ffff027224 */ /* 0x000fc600078e0003 */
[----:B------:R-:W-:-:S07]  /*0730*/  FMUL R16, R16, R15 ;  /* 0x0000000f10107220 */ /* 0x000fce0000400000 */
.L_x_4:
[----:B------:R-:W-:Y:S01]  /*0740*/  FADD R3, -R2, R3 ;  /* 0x0000000302037221 */ /* 0x000fe20000000100 */
[----:B------:R-:W-:Y:S02]  /*0750*/  IADD3 R0, PT, PT, R0, 0x4, RZ ;  /* 0x0000000400007810 */ /* 0x000fe40007ffe0ff */
[----:B------:R-:W-:Y:S01]  /*0760*/  IADD3 R6, P1, PT, R6, 0x10, RZ ;  /* 0x0000001006067810 */ /* 0x000fe20007f3e0ff */
[----:B------:R-:W-:Y:S01]  /*0770*/  FFMA.SAT R12, R3, R12, 0.5 ;  /* 0x3f000000030c7423 */ /* 0x000fe2000000200c */
[----:B------:R-:W-:Y:S02]  /*0780*/  ISETP.NE.AND P0, PT, R0, RZ, PT ;  /* 0x000000ff0000720c */ /* 0x000fe40003f05270 */
[----:B------:R-:W-:Y:S01]  /*0790*/  IADD3.X R7, PT, PT, RZ, R7, RZ, P1, !PT ;  /* 0x00000007ff077210 */ /* 0x000fe20000ffe4ff */
[----:B------:R-:W-:-:S04]  /*07a0*/  FFMA.RM R12, R12, R13, 12582913 ;  /* 0x4b4000010c0c7423 */ /* 0x000fc8000000400d */
[----:B------:R-:W-:-:S04]  /*07b0*/  FADD R14, R12, -12583039 ;  /* 0xcb40007f0c0e7421 */ /* 0x000fc80000000000 */
[----:B------:R-:W-:-:S04]  /*07c0*/  FFMA R14, R3, 1.4426950216293334961, -R14 ;  /* 0x3fb8aa3b030e7823 */ /* 0x000fc8000000080e */
[----:B------:R-:W-:Y:S01]  /*07d0*/  FFMA R14, R3, 1.925963033500011079e-08, R14 ;  /* 0x32a57060030e7823 */ /* 0x000fe2000000000e */
[----:B------:R-:W-:-:S05]  /*07e0*/  SHF.L.U32 R3, R12, 0x17, RZ ;  /* 0x000000170c037819 */ /* 0x000fca00000006ff */
[----:B------:R-:W0:Y:S02]  /*07f0*/  MUFU.EX2 R14, R14 ;  /* 0x0000000e000e7308 */ /* 0x000e240000000800 */
[----:B0-----:R-:W-:Y:S01]  /*0800*/  FFMA R16, R3, R14, R16 ;  /* 0x0000000e03107223 */ /* 0x001fe20000000010 */
[----:B------:R-:W-:Y:S06]  /*0810*/  @P0 BRA `(.L_x_5) ;  /* 0xfffffff800800947 */ /* 0x000fec000383ffff */
.L_x_3:
[----:B------:R-:W-:Y:S02]  /*0820*/  ISETP.NE.AND P0, PT, R22, RZ, PT ;  /* 0x000000ff1600720c */ /* 0x000fe40003f05270 */
[----:B------:R-:W-:-:S11]  /*0830*/  MOV R3, R16 ;  /* 0x0000001000037202 */ /* 0x000fd60000000f00 */
[----:B------:R-:W-:Y:S05]  /*0840*/  @!P0 BRA `(.L_x_2) ;  /* 0x00000004004c8947 */ /* 0x000fea0003800000 */
[----:B------:R-:W-:-:S13]  /*0850*/  ISETP.NE.AND P0, PT, R22, 0x1, PT ;  /* 0x000000011600780c */ /* 0x000fda0003f05270 */
[----:B------:R-:W-:Y:S05]  /*0860*/  @!P0 BRA `(.L_x_6) ;  /* 0x0000000000c48947 */ /* 0x000fea0003800000 */
[----:B------:R-:W-:-:S05]  /*0870*/  IMAD.WIDE.U32 R12, R11, 0x4, R4 ;  /* 0x000000040b0c7825 */ /* 0x000fca00078e0004 */
[----:B------:R-:W2:Y:S04]  /*0880*/  LDG.E R19, desc[UR6][R12.64] ;  /* 0x000000060c137981 */ /* 0x000ea8000c1e1900 */
[----:B------:R-:W3:Y:S01]  /*0890*/  LDG.E R7, desc[UR6][R12.64+0x4] ;  /* 0x000004060c077981 */ /* 0x000ee2000c1e1900 */
[----:B------:R-:W-:Y:S01]  /*08a0*/  HFMA2 R0, -RZ, RZ, 0.96630859375, -0.0022525787353515625 ;  /* 0x3bbb989dff007431 */ /* 0x000fe200000001ff */
        /* <DEDUP_REMOVED lines=10> */
[----:B------:R-:W-:Y:S01]  /*0950*/  @P0 SHF.L.U32 R17, R17, 0x17, RZ ;  /* 0x0000001711110819 */ /* 0x000fe200000006ff */
[----:B------:R-:W-:-:S02]  /*0960*/  FFMA.RM R21, R21, R6, 12582913 ;  /* 0x4b40000115157423 */ /* 0x000fc40000004006 */
[----:B------:R-:W-:Y:S02]  /*0970*/  @P0 FFMA R14, R15, 1.4426950216293334961, -R14 ;  /* 0x3fb8aa3b0f0e0823 */ /* 0x000fe4000000080e */
[C---:B------:R-:W-:Y:S01]  /*0980*/  FADD R12, R21.reuse, -12583039 ;  /* 0xcb40007f150c7421 */ /* 0x040fe20000000000 */
[----:B------:R-:W-:Y:S01]  /*0990*/  SHF.L.U32 R16, R21, 0x17, RZ ;  /* 0x0000001715107819 */ /* 0x000fe200000006ff */
[----:B------:R-:W-:Y:S02]  /*09a0*/  @P0 FFMA R14, R15, 1.925963033500011079e-08, R14 ;  /* 0x32a570600f0e0823 */ /* 0x000fe4000000000e */
[----:B------:R-:W-:-:S04]  /*09b0*/  FFMA R12, R19, 1.4426950216293334961, -R12 ;  /* 0x3fb8aa3b130c7823 */ /* 0x000fc8000000080c */
[----:B------:R-:W0:Y:S01]  /*09c0*/  @P0 MUFU.EX2 R14, R14 ;  /* 0x0000000e000e0308 */ /* 0x000e220000000800 */
[----:B------:R-:W-:-:S07]  /*09d0*/  FFMA R19, R19, 1.925963033500011079e-08, R12 ;  /* 0x32a5706013137823 */ /* 0x000fce000000000c */
[----:B------:R-:W1:Y:S01]  /*09e0*/  MUFU.EX2 R19, R19 ;  /* 0x0000001300137308 */ /* 0x000e620000000800 */
[----:B0-----:R-:W-:-:S04]  /*09f0*/  @P0 FMUL R12, R17, R14 ;  /* 0x0000000e110c0220 */ /* 0x001fc80000400000 */
[----:B------:R-:W-:-:S04]  /*0a00*/  @P0 FMUL R3, R12, R3 ;  /* 0x000000030c030220 */ /* 0x000fc80000400000 */
[----:B-1----:R-:W-:Y:S01]  /*0a10*/  FFMA R3, R16, R19, R3 ;  /* 0x0000001310037223 */ /* 0x002fe20000000003 */
        /* <DEDUP_REMOVED lines=10> */
[----:B------:R-:W-:-:S03]  /*0ac0*/  MOV R2, R7 ;  /* 0x0000000700027202 */ /* 0x000fc60000000f00 */
[----:B------:R-:W-:-:S07]  /*0ad0*/  FMUL R3, R3, R12 ;  /* 0x0000000c03037220 */ /* 0x000fce0000400000 */
.L_x_7:
[----:B------:R-:W-:Y:S01]  /*0ae0*/  FADD R7, -R2, R7 ;  /* 0x0000000702077221 */ /* 0x000fe20000000100 */
[----:B------:R-:W-:-:S03]  /*0af0*/  IADD3 R11, PT, PT, R11, 0x2, RZ ;  /* 0x000000020b0b7810 */ /* 0x000fc60007ffe0ff */
[----:B------:R-:W-:-:S04]  /*0b00*/  FFMA.SAT R13, R7, R0, 0.5 ;  /* 0x3f000000070d7423 */ /* 0x000fc80000002000 */
[----:B------:R-:W-:-:S04]  /*0b10*/  FFMA.RM R13, R13, R6, 12582913 ;  /* 0x4b4000010d0d7423 */ /* 0x000fc80000004006 */
[C---:B------:R-:W-:Y:S01]  /*0b20*/  FADD R0, R13.reuse, -12583039 ;  /* 0xcb40007f0d007421 */ /* 0x040fe20000000000 */
[----:B------:R-:W-:-:S03]  /*0b30*/  SHF.L.U32 R6, R13, 0x17, RZ ;  /* 0x000000170d067819 */ /* 0x000fc600000006ff */
[----:B------:R-:W-:-:S04]  /*0b40*/  FFMA R0, R7, 1.4426950216293334961, -R0 ;  /* 0x3fb8aa3b07007823 */ /* 0x000fc80000000800 */
[----:B------:R-:W-:-:S06]  /*0b50*/  FFMA R0, R7, 1.925963033500011079e-08, R0 ;  /* 0x32a5706007007823 */ /* 0x000fcc0000000000 */
[----:B------:R-:W0:Y:S02]  /*0b60*/  MUFU.EX2 R0, R0 ;  /* 0x0000000000007308 */ /* 0x000e240000000800 */
[----:B0-----:R-:W-:-:S07]  /*0b70*/  FFMA R3, R6, R0, R3 ;  /* 0x0000000006037223 */ /* 0x001fce0000000003 */
.L_x_6:
[----:B------:R-:W0:Y:S02]  /*0b80*/  LDCU UR4, c[0x0][0x390] ;  /* 0x00007200ff0477ac */ /* 0x000e240008000800 */
[----:B0-----:R-:W-:-:S04]  /*0b90*/  ULOP3.LUT UR4, UR4, 0x1, URZ, 0xc0, !UPT ;  /* 0x0000000104047892 */ /* 0x001fc8000f8ec0ff */
[----:B------:R-:W-:-:S09]  /*0ba0*/  UISETP.NE.U32.AND UP0, UPT, UR4, 0x1, UPT ;  /* 0x000000010400788c */ /* 0x000fd2000bf05070 */
[----:B------:R-:W-:Y:S05]  /*0bb0*/  BRA.U UP0, `(.L_x_2) ;  /* 0x0000000100707547 */ /* 0x000fea000b800000 */
[----:B------:R-:W-:-:S05]  /*0bc0*/  IMAD.WIDE.U32 R6, R11, 0x4, R4 ;  /* 0x000000040b067825 */ /* 0x000fca00078e0004 */
[----:B------:R-:W2:Y:S01]  /*0bd0*/  LDG.E R11, desc[UR6][R6.64] ;  /* 0x00000006060b7981 */ /* 0x000ea2000c1e1900 */
[----:B------:R-:W-:Y:S01]  /*0be0*/  HFMA2 R15, -RZ, RZ, 0.96630859375, -0.0022525787353515625 ;  /* 0x3bbb989dff0f7431 */ /* 0x000fe200000001ff */
[----:B--2---:R-:W-:-:S13]  /*0bf0*/  FSETP.GT.AND P0, PT, R11, R2, PT ;  /* 0x000000020b00720b */ /* 0x004fda0003f04000 */
[----:B------:R-:W-:Y:S05]  /*0c00*/  @!P0 BRA `(.L_x_8) ;  /* 0x0000000000348947 */ /* 0x000fea0003800000 */
[----:B------:R-:W-:Y:S02]  /*0c10*/  IMAD.MOV.U32 R7, RZ, RZ, 0x3bbb989d ;  /* 0x3bbb989dff077424 */ /* 0x000fe400078e00ff */
[----:B------:R-:W-:Y:S01]  /*0c20*/  FADD R0, R2, -R11 ;  /* 0x8000000b02007221 */ /* 0x000fe20000000000 */
[----:B------:R-:W-:-:S03]  /*0c30*/  MOV R13, 0x437c0000 ;  /* 0x437c0000000d7802 */ /* 0x000fc60000000f00 */
[----:B------:R-:W-:-:S04]  /*0c40*/  FFMA.SAT R2, R0, R7, 0.5 ;  /* 0x3f00000000027423 */ /* 0x000fc80000002007 */
[----:B------:R-:W-:-:S04]  /*0c50*/  FFMA.RM R2, R2, R13, 12582913 ;  /* 0x4b40000102027423 */ /* 0x000fc8000000400d */
[C---:B------:R-:W-:Y:S01]  /*0c60*/  FADD R7, R2.reuse, -12583039 ;  /* 0xcb40007f02077421 */ /* 0x040fe20000000000 */
[----:B------:R-:W-:-:S03]  /*0c70*/  SHF.L.U32 R2, R2, 0x17, RZ ;  /* 0x0000001702027819 */ /* 0x000fc600000006ff */
[----:B------:R-:W-:-:S04]  /*0c80*/  FFMA R7, R0, 1.4426950216293334961, -R7 ;  /* 0x3fb8aa3b00077823 */ /* 0x000fc80000000807 */
[----:B------:R-:W-:-:S06]  /*0c90*/  FFMA R7, R0, 1.925963033500011079e-08, R7 ;  /* 0x32a5706000077823 */ /* 0x000fcc0000000007 */
[----:B------:R-:W0:Y:S02]  /*0ca0*/  MUFU.EX2 R7, R7 ;  /* 0x0000000700077308 */ /* 0x000e240000000800 */
[----:B0-----:R-:W-:Y:S01]  /*0cb0*/  FMUL R0, R2, R7 ;  /* 0x0000000702007220 */ /* 0x001fe20000400000 */
[----:B------:R-:W-:-:S03]  /*0cc0*/  MOV R2, R11 ;  /* 0x0000000b00027202 */ /* 0x000fc60000000f00 */
[----:B------:R-:W-:-:S07]  /*0cd0*/  FMUL R3, R0, R3 ;  /* 0x0000000300037220 */ /* 0x000fce0000400000 */
.L_x_8:
[----:B------:R-:W-:Y:S01]  /*0ce0*/  FADD R0, -R2, R11 ;  /* 0x0000000b02007221 */ /* 0x000fe20000000100 */
        /* <DEDUP_REMOVED lines=9> */
.L_x_2:
[----:B------:R-:W0:Y:S01]  /*0d80*/  S2UR UR5, SR_CgaCtaId ;  /* 0x00000000000579c3 */ /* 0x000e220000008800 */
[----:B------:R-:W-:Y:S02]  /*0d90*/  UMOV UR4, 0x400 ;  /* 0x0000040000047882 */ /* 0x000fe40000000000 */
[----:B0-----:R-:W-:-:S09]  /*0da0*/  ULEA UR4, UR5, UR4, 0x18 ;  /* 0x0000000405047291 */ /* 0x001fd2000f8ec0ff */
[----:B------:R0:W-:Y:S03]  /*0db0*/  STS.64 [UR4], R2 ;  /* 0x00000002ff007988 */ /* 0x0001e60008000a04 */
.L_x_1:
[----:B------:R-:W-:Y:S05]  /*0dc0*/  BSYNC.RECONVERGENT B0 ;  /* 0x0000000000007941 */ /* 0x000fea0003800200 */
.L_x_0:
[----:B------:R-:W1:Y:S01]  /*0dd0*/  LDCU UR4, c[0x0][0x390] ;  /* 0x00007200ff0477ac */ /* 0x000e620008000800 */
[----:B------:R-:W-:Y:S01]  /*0de0*/  BAR.SYNC.DEFER_BLOCKING 0x0 ;  /* 0x0000000000007b1d */ /* 0x000fe20000010000 */
[----:B-1----:R-:W-:-:S13]  /*0df0*/  ISETP.GE.AND P0, PT, R9, UR4, PT ;  /* 0x0000000409007c0c */ /* 0x002fda000bf06270 */
[----:B------:R-:W-:Y:S05]  /*0e00*/  @P0 EXIT ;  /* 0x000000000000094d */ /* 0x000fea0003800000 */
[----:B------:R-:W1:Y:S01]  /*0e10*/  S2UR UR5, SR_CgaCtaId ;  /* 0x00000000000579c3 */ /* 0x000e620000008800 */
[----:B------:R-:W-:Y:S01]  /*0e20*/  UMOV UR4, 0x400 ;  /* 0x0000040000047882 */ /* 0x000fe20000000000 */
[----:B------:R-:W2:Y:S01]  /*0e30*/  LDCU.64 UR8, c[0x0][0x388] ;  /* 0x00007100ff0877ac */ /* 0x000ea20008000a00 */
[----:B-1----:R-:W-:Y:S01]  /*0e40*/  ULEA UR4, UR5, UR4, 0x18 ;  /* 0x0000000405047291 */ /* 0x002fe2000f8ec0ff */
[----:B------:R-:W1:Y:S08]  /*0e50*/  LDCU UR5, c[0x0][0x390] ;  /* 0x00007200ff0577ac */ /* 0x000e700008000800 */
[----:B0-----:R-:W0:Y:S02]  /*0e60*/  LDS.64 R2, [UR4] ;  /* 0x00000004ff027984 */ /* 0x001e240008000a00 */
[----:B--2---:R-:W3:Y:S02]  /*0e70*/  LDCU UR4, c[0x0][0x360] ;  /* 0x00006c00ff0477ac */ /* 0x004ee40008000800 */
.L_x_11:
[----:B--2---:R-:W-:-:S06]  /*0e80*/  IMAD.WIDE R6, R9, 0x4, R4 ;  /* 0x0000000409067825 */ /* 0x004fcc00078e0204 */
[----:B------:R-:W0:Y:S01]  /*0e90*/  LDG.E R7, desc[UR6][R6.64] ;  /* 0x0000000606077981 */ /* 0x000e22000c1e1900 */
[----:B------:R-:W-:Y:S01]  /*0ea0*/  HFMA2 R12, -RZ, RZ, 3.7421875, 0 ;  /* 0x437c0000ff0c7431 */ /* 0x000fe200000001ff */
[----:B------:R-:W-:Y:S01]  /*0eb0*/  MOV R11, 0x3bbb989d ;  /* 0x3bbb989d000b7802 */ /* 0x000fe20000000f00 */
[----:B------:R-:W-:Y:S01]  /*0ec0*/  BSSY.RECONVERGENT B0, `(.L_x_9) ;  /* 0x0000016000007945 */ /* 0x000fe20003800200 */
[----:B0-----:R-:W-:-:S04]  /*0ed0*/  FADD R0, -R2, R7 ;  /* 0x0000000702007221 */ /* 0x001fc80000000100 */
[----:B------:R-:W-:-:S04]  /*0ee0*/  FFMA.SAT R11, R0, R11, 0.5 ;  /* 0x3f000000000b7423 */ /* 0x000fc8000000200b */
[----:B------:R-:W-:Y:S02]  /*0ef0*/  FFMA.RM R11, R11, R12, 12582913 ;  /* 0x4b4000010b0b7423 */ /* 0x000fe4000000400c */
[----:B------:R-:W0:Y:S02]  /*0f00*/  MUFU.RCP R12, R3 ;  /* 0x00000003000c7308 */ /* 0x000e240000001000 */
[----:B------:R-:W-:-:S04]  /*0f10*/  FADD R13, R11, -12583039 ;  /* 0xcb40007f0b0d7421 */ /* 0x000fc80000000000 */
[----:B------:R-:W-:-:S04]  /*0f20*/  FFMA R13, R0, 1.4426950216293334961, -R13 ;  /* 0x3fb8aa3b000d7823 */ /* 0x000fc8000000080d */
[----:B------:R-:W-:Y:S01]  /*0f30*/  FFMA R13, R0, 1.925963033500011079e-08, R13 ;  /* 0x32a57060000d7823 */ /* 0x000fe2000000000d */
[----:B------:R-:W-:-:S05]  /*0f40*/  SHF.L.U32 R0, R11, 0x17, RZ ;  /* 0x000000170b007819 */ /* 0x000fca00000006ff */
[----:B------:R-:W2:Y:S01]  /*0f50*/  MUFU.EX2 R13, R13 ;  /* 0x0000000d000d7308 */ /* 0x000ea20000000800 */
[----:B0-----:R-:W-:-:S04]  /*0f60*/  FFMA R7, -R3, R12, 1 ;  /* 0x3f80000003077423 */ /* 0x001fc8000000010c */
[----:B------:R-:W-:Y:S01]  /*0f70*/  FFMA R11, R12, R7, R12 ;  /* 0x000000070c0b7223 */ /* 0x000fe2000000000c */
[----:B------:R-:W-:Y:S01]  /*0f80*/  SHF.R.S32.HI R7, RZ, 0x1f, R9 ;  /* 0x0000001fff077819 */ /* 0x000fe20000011409 */
[----:B--2---:R-:W-:-:S04]  /*0f90*/  FMUL R0, R0, R13 ;  /* 0x0000000d00007220 */ /* 0x004fc80000400000 */
[----:B------:R-:W0:Y:S01]  /*0fa0*/  FCHK P0, R0, R3 ;  /* 0x0000000300007302 */ /* 0x000e220000000000 */
[----:B------:R-:W-:-:S04]  /*0fb0*/  FFMA R6, R0, R11, RZ ;  /* 0x0000000b00067223 */ /* 0x000fc800000000ff */
[----:B------:R-:W-:-:S04]  /*0fc0*/  FFMA R12, -R3, R6, R0 ;  /* 0x00000006030c7223 */ /* 0x000fc80000000100 */
[----:B------:R-:W-:Y:S01]  /*0fd0*/  FFMA R11, R11, R12, R6 ;  /* 0x0000000c0b0b7223 */ /* 0x000fe20000000006 */
[----:B0-----:R-:W-:Y:S06]  /*0fe0*/  @!P0 BRA `(.L_x_10) ;  /* 0x00000000000c8947 */ /* 0x001fec0003800000 */
[----:B------:R-:W-:-:S07]  /*0ff0*/  MOV R6, 0x1010 ;  /* 0x0000101000067802 */ /* 0x000fce0000000f00 */
[----:B-1-3--:R-:W-:Y:S05]  /*1000*/  CALL.REL.NOINC `($__internal_0_$__cuda_sm3x_div_rn_noftz_f32_slowpath) ;  /* 0x00000000002c7944 */ /* 0x00afea0003c00000 */
[----:B------:R-:W-:-:S07]  /*1010*/  MOV R11, R0 ;  /* 0x00000000000b7202 */ /* 0x000fce0000000f00 */
.L_x_10:
[----:B-1-3--:R-:W-:Y:S05]  /*1020*/  BSYNC.RECONVERGENT B0 ;  /* 0x0000000000007941 */ /* 0x00afea0003800200 */
.L_x_9:
[----:B------:R-:W-:Y:S02]  /*1030*/  IADD3 R0, P0, PT, R8, R9, RZ ;  /* 0x0000000908007210 */ /* 0x000fe40007f1e0ff */
[----:B------:R-:W-:Y:S02]  /*1040*/  IADD3 R9, PT, PT, R9, UR4, RZ ;  /* 0x0000000409097c10 */ /* 0x000fe4000fffe0ff */
[----:B------:R-:W-:Y:S02]  /*1050*/  IADD3.X R7, PT, PT, R10, R7, RZ, P0, !PT ;  /* 0x000000070a077210 */ /* 0x000fe400007fe4ff */
[----:B------:R-:W-:-:S04]  /*1060*/  LEA R6, P0, R0, UR8, 0x2 ;  /* 0x0000000800067c11 */ /* 0x000fc8000f8010ff */
[----:B------:R-:W-:Y:S02]  /*1070*/  LEA.HI.X R7, R0, UR9, R7, 0x2, P0 ;  /* 0x0000000900077c11 */ /* 0x000fe400080f1407 */
[----:B------:R-:W-:-:S03]  /*1080*/  ISETP.GE.AND P0, PT, R9, UR5, PT ;  /* 0x0000000509007c0c */ /* 0x000fc6000bf06270 */
[----:B------:R2:W-:Y:S10]  /*1090*/  STG.E desc[UR6][R6.64], R11 ;  /* 0x0000000b06007986 */ /* 0x0005f4000c101906 */
[----:B------:R-:W-:Y:S05]  /*10a0*/  @!P0 BRA `(.L_x_11) ;  /* 0xfffffffc00748947 */ /* 0x000fea000383ffff */
[----:B------:R-:W-:Y:S05]  /*10b0*/  EXIT ;  /* 0x000000000000794d */ /* 0x000fea0003800000 */
        .weak           $__internal_0_$__cuda_sm3x_div_rn_noftz_f32_slowpath
        .type           $__internal_0_$__cuda_sm3x_div_rn_noftz_f32_slowpath,@function
        .size           $__internal_0_$__cuda_sm3x_div_rn_noftz_f32_slowpath,(.L_x_24 - $__internal_0_$__cuda_sm3x_div_rn_noftz_f32_slowpath)
$__internal_0_$__cuda_sm3x_div_rn_noftz_f32_slowpath:
[--C-:B------:R-:W-:Y:S01]  /*10c0*/  SHF.R.U32.HI R12, RZ, 0x17, R3.reuse ;  /* 0x00000017ff0c7819 */ /* 0x100fe20000011603 */
[----:B------:R-:W-:Y:S01]  /*10d0*/  BSSY.RECONVERGENT B1, `(.L_x_12) ;  /* 0x0000064000017945 */ /* 0x000fe20003800200 */
[----:B------:R-:W-:Y:S01]  /*10e0*/  SHF.R.U32.HI R11, RZ, 0x17, R0 ;  /* 0x00000017ff0b7819 */ /* 0x000fe20000011600 */
[----:B------:R-:W-:Y:S01]  /*10f0*/  IMAD.MOV.U32 R14, RZ, RZ, R3 ;  /* 0x000000ffff0e7224 */ /* 0x000fe200078e0003 */
[----:B------:R-:W-:Y:S02]  /*1100*/  LOP3.LUT R12, R12, 0xff, RZ, 0xc0, !PT ;  /* 0x000000ff0c0c7812 */ /* 0x000fe400078ec0ff */
[----:B------:R-:W-:Y:S02]  /*1110*/  LOP3.LUT R18, R11, 0xff, RZ, 0xc0, !PT ;  /* 0x000000ff0b127812 */ /* 0x000fe400078ec0ff */
[----:B------:R-:W-:Y:S02]  /*1120*/  IADD3 R15, PT, PT, R12, -0x1, RZ ;  /* 0xffffffff0c0f7810 */ /* 0x000fe40007ffe0ff */
[----:B------:R-:W-:-:S02]  /*1130*/  IADD3 R16, PT, PT, R18, -0x1, RZ ;  /* 0xffffffff12107810 */ /* 0x000fc40007ffe0ff */
[----:B------:R-:W-:Y:S02]  /*1140*/  ISETP.GT.U32.AND P0, PT, R15, 0xfd, PT ;  /* 0x000000fd0f00780c */ /* 0x000fe40003f04070 */
[----:B------:R-:W-:Y:S02]  /*1150*/  MOV R13, R0 ;  /* 0x00000000000d7202 */ /* 0x000fe40000000f00 */
[----:B------:R-:W-:-:S13]  /*1160*/  ISETP.GT.U32.OR P0, PT, R16, 0xfd, P0 ;  /* 0x000000fd1000780c */ /* 0x000fda0000704470 */
[----:B------:R-:W-:Y:S01]  /*1170*/  @!P0 MOV R11, RZ ;  /* 0x000000ff000b8202 */ /* 0x000fe20000000f00 */
[----:B------:R-:W-:Y:S06]  /*1180*/  @!P0 BRA `(.L_x_13) ;  /* 0x00000000005c8947 */ /* 0x000fec0003800000 */
[----:B------:R-:W-:Y:S02]  /*1190*/  FSETP.GTU.FTZ.AND P1, PT, |R3|, +INF , PT ;  /* 0x7f8000000300780b */ /* 0x000fe40003f3c200 */
[----:B------:R-:W-:-:S04]  /*11a0*/  FSETP.GTU.FTZ.AND P0, PT, |R0|, +INF , PT ;  /* 0x7f8000000000780b */ /* 0x000fc80003f1c200 */
[----:B------:R-:W-:-:S13]  /*11b0*/  PLOP3.LUT P0, PT, P0, P1, PT, 0xf8, 0x8f ;  /* 0x00000000008f781c */ /* 0x000fda0000703f70 */
[----:B------:R-:W-:Y:S05]  /*11c0*/  @P0 BRA `(.L_x_14) ;  /* 0x00000004004c0947 */ /* 0x000fea0003800000 */
[----:B------:R-:W-:-:S13]  /*11d0*/  LOP3.LUT P0, RZ, R14, 0x7fffffff, R13, 0xc8, !PT ;  /* 0x7fffffff0eff7812 */ /* 0x000fda000780c80d */
[----:B------:R-:W-:Y:S05]  /*11e0*/  @!P0 BRA `(.L_x_15) ;  /* 0x00000004003c8947 */ /* 0x000fea0003800000 */
[C---:B------:R-:W-:Y:S02]  /*11f0*/  FSETP.NEU.FTZ.AND P2, PT, |R0|.reuse, +INF , PT ;  /* 0x7f8000000000780b */ /* 0x040fe40003f5d200 */
[----:B------:R-:W-:Y:S02]  /*1200*/  FSETP.NEU.FTZ.AND P1, PT, |R3|, +INF , PT ;  /* 0x7f8000000300780b */ /* 0x000fe40003f3d200 */
[----:B------:R-:W-:-:S11]  /*1210*/  FSETP.NEU.FTZ.AND P0, PT, |R0|, +INF , PT ;  /* 0x7f8000000000780b */ /* 0x000fd60003f1d200 */
[----:B------:R-:W-:Y:S05]  /*1220*/  @!P1 BRA !P2, `(.L_x_15) ;  /* 0x00000004002c9947 */ /* 0x000fea0005000000 */
[----:B------:R-:W-:-:S04]  /*1230*/  LOP3.LUT P2, RZ, R13, 0x7fffffff, RZ, 0xc0, !PT ;  /* 0x7fffffff0dff7812 */ /* 0x000fc8000784c0ff */
[----:B------:R-:W-:-:S13]  /*1240*/  PLOP3.LUT P1, PT, P1, P2, PT, 0x2f, 0xf2 ;  /* 0x0000000000f2781c */ /* 0x000fda0000f24577 */
[----:B------:R-:W-:Y:S05]  /*1250*/  @P1 BRA `(.L_x_16) ;  /* 0x0000000400181947 */ /* 0x000fea0003800000 */
[----:B------:R-:W-:-:S04]  /*1260*/  LOP3.LUT P1, RZ, R14, 0x7fffffff, RZ, 0xc0, !PT ;  /* 0x7fffffff0eff7812 */ /* 0x000fc8000782c0ff */
[----:B------:R-:W-:-:S13]  /*1270*/  PLOP3.LUT P0, PT, P0, P1, PT, 0x2f, 0xf2 ;  /* 0x0000000000f2781c */ /* 0x000fda0000702577 */
[----:B------:R-:W-:Y:S05]  /*1280*/  @P0 BRA `(.L_x_17) ;  /* 0x0000000400000947 */ /* 0x000fea0003800000 */
[----:B------:R-:W-:Y:S02]  /*1290*/  ISETP.GE.AND P0, PT, R16, RZ, PT ;  /* 0x000000ff1000720c */ /* 0x000fe40003f06270 */
[----:B------:R-:W-:-:S11]  /*12a0*/  ISETP.GE.AND P1, PT, R15, RZ, PT ;  /* 0x000000ff0f00720c */ /* 0x000fd60003f26270 */
[----:B------:R-:W-:Y:S01]  /*12b0*/  @P0 MOV R11, RZ ;  /* 0x000000ff000b0202 */ /* 0x000fe20000000f00 */
[----:B------:R-:W-:Y:S01]  /*12c0*/  @!P0 FFMA R13, R0, 1.84467440737095516160e+19, RZ ;  /* 0x5f800000000d8823 */ /* 0x000fe200000000ff */
[----:B------:R-:W-:Y:S01]  /*12d0*/  @!P0 MOV R11, 0xffffffc0 ;  /* 0xffffffc0000b8802 */ /* 0x000fe20000000f00 */
[----:B------:R-:W-:-:S03]  /*12e0*/  @!P1 FFMA R14, R3, 1.84467440737095516160e+19, RZ ;  /* 0x5f800000030e9823 */ /* 0x000fc600000000ff */
[----:B------:R-:W-:-:S07]  /*12f0*/  @!P1 IADD3 R11, PT, PT, R11, 0x40, RZ ;  /* 0x000000400b0b9810 */ /* 0x000fce0007ffe0ff */
.L_x_13:
[----:B------:R-:W-:Y:S01]  /*1300*/  LEA R15, R12, 0xc0800000, 0x17 ;  /* 0xc08000000c0f7811 */ /* 0x000fe200078eb8ff */
[----:B------:R-:W-:Y:S03]  /*1310*/  BSSY.RECONVERGENT B2, `(.L_x_18) ;  /* 0x0000036000027945 */ /* 0x000fe60003800200 */
[----:B------:R-:W-:Y:S02]  /*1320*/  IADD3 R15, PT, PT, -R15, R14, RZ ;  /* 0x0000000e0f0f7210 */ /* 0x000fe40007ffe1ff */
[----:B------:R-:W-:Y:S02]  /*1330*/  IADD3 R14, PT, PT, R18, -0x7f, RZ ;  /* 0xffffff81120e7810 */ /* 0x000fe40007ffe0ff */
[----:B------:R-:W0:Y:S01]  /*1340*/  MUFU.RCP R16, R15 ;  /* 0x0000000f00107308 */ /* 0x000e220000001000 */
[----:B------:R-:W-:Y:S02]  /*1350*/  FADD.FTZ R17, -R15, -RZ ;  /* 0x800000ff0f117221 */ /* 0x000fe40000010100 */
[C---:B------:R-:W-:Y:S01]  /*1360*/  IMAD R0, R14.reuse, -0x800000, R13 ;  /* 0xff8000000e007824 */ /* 0x040fe200078e020d */
[----:B------:R-:W-:-:S04]  /*1370*/  IADD3 R14, PT, PT, R14, 0x7f, -R12 ;  /* 0x0000007f0e0e7810 */ /* 0x000fc80007ffe80c */
[----:B------:R-:W-:Y:S01]  /*1380*/  IADD3 R11, PT, PT, R14, R11, RZ ;  /* 0x0000000b0e0b7210 */ /* 0x000fe20007ffe0ff */
[----:B0-----:R-:W-:-:S04]  /*1390*/  FFMA R19, R16, R17, 1 ;  /* 0x3f80000010137423 */ /* 0x001fc80000000011 */
[----:B------:R-:W-:-:S04]  /*13a0*/  FFMA R18, R16, R19, R16 ;  /* 0x0000001310127223 */ /* 0x000fc80000000010 */
[----:B------:R-:W-:-:S04]  /*13b0*/  FFMA R13, R0, R18, RZ ;  /* 0x00000012000d7223 */ /* 0x000fc800000000ff */
[----:B------:R-:W-:-:S04]  /*13c0*/  FFMA R16, R17, R13, R0 ;  /* 0x0000000d11107223 */ /* 0x000fc80000000000 */
[----:B------:R-:W-:-:S04]  /*13d0*/  FFMA R19, R18, R16, R13 ;  /* 0x0000001012137223 */ /* 0x000fc8000000000d */
[----:B------:R-:W-:-:S04]  /*13e0*/  FFMA R16, R17, R19, R0 ;  /* 0x0000001311107223 */ /* 0x000fc80000000000 */
[----:B------:R-:W-:-:S05]  /*13f0*/  FFMA R0, R18, R16, R19 ;  /* 0x0000001012007223 */ /* 0x000fca0000000013 */
[----:B------:R-:W-:-:S04]  /*1400*/  SHF.R.U32.HI R12, RZ, 0x17, R0 ;  /* 0x00000017ff0c7819 */ /* 0x000fc80000011600 */
[----:B------:R-:W-:-:S04]  /*1410*/  LOP3.LUT R12, R12, 0xff, RZ, 0xc0, !PT ;  /* 0x000000ff0c0c7812 */ /* 0x000fc800078ec0ff */
[----:B------:R-:W-:-:S04]  /*1420*/  IADD3 R15, PT, PT, R12, R11, RZ ;  /* 0x0000000b0c0f7210 */ /* 0x000fc80007ffe0ff */
[----:B------:R-:W-:-:S04]  /*1430*/  IADD3 R12, PT, PT, R15, -0x1, RZ ;  /* 0xffffffff0f0c7810 */ /* 0x000fc80007ffe0ff */
[----:B------:R-:W-:-:S13]  /*1440*/  ISETP.GE.U32.AND P0, PT, R12, 0xfe, PT ;  /* 0x000000fe0c00780c */ /* 0x000fda0003f06070 */
[----:B------:R-:W-:Y:S05]  /*1450*/  @!P0 BRA `(.L_x_19) ;  /* 0x0000000000808947 */ /* 0x000fea0003800000 */
[----:B------:R-:W-:-:S13]  /*1460*/  ISETP.GT.AND P0, PT, R15, 0xfe, PT ;  /* 0x000000fe0f00780c */ /* 0x000fda0003f04270 */
[----:B------:R-:W-:Y:S05]  /*1470*/  @P0 BRA `(.L_x_20) ;  /* 0x00000000006c0947 */ /* 0x000fea0003800000 */
[----:B------:R-:W-:-:S13]  /*1480*/  ISETP.GE.AND P0, PT, R15, 0x1, PT ;  /* 0x000000010f00780c */ /* 0x000fda0003f06270 */
[----:B------:R-:W-:Y:S05]  /*1490*/  @P0 BRA `(.L_x_21) ;  /* 0x0000000000740947 */ /* 0x000fea0003800000 */
[----:B------:R-:W-:Y:S02]  /*14a0*/  ISETP.GE.AND P0, PT, R15, -0x18, PT ;  /* 0xffffffe80f00780c */ /* 0x000fe40003f06270 */
[----:B------:R-:W-:-:S11]  /*14b0*/  LOP3.LUT R0, R0, 0x80000000, RZ, 0xc0, !PT ;  /* 0x8000000000007812 */ /* 0x000fd600078ec0ff */
[----:B------:R-:W-:Y:S05]  /*14c0*/  @!P0 BRA `(.L_x_21) ;  /* 0x0000000000688947 */ /* 0x000fea0003800000 */
[CCC-:B------:R-:W-:Y:S01]  /*14d0*/  FFMA.RZ R11, R18.reuse, R16.reuse, R19.reuse ;  /* 0x00000010120b7223 */ /* 0x1c0fe2000000c013 */
[C---:B------:R-:W-:Y:S01]  /*14e0*/  IADD3 R14, PT, PT, R15.reuse, 0x20, RZ ;  /* 0x000000200f0e7810 */ /* 0x040fe20007ffe0ff */
[CCC-:B------:R-:W-:Y:S01]  /*14f0*/  FFMA.RM R12, R18.reuse, R16.reuse, R19.reuse ;  /* 0x00000010120c7223 */ /* 0x1c0fe20000004013 */
[----:B------:R-:W-:Y:S02]  /*1500*/  ISETP.NE.AND P2, PT, R15, RZ, PT ;  /* 0x000000ff0f00720c */ /* 0x000fe40003f45270 */
[----:B------:R-:W-:Y:S01]  /*1510*/  LOP3.LUT R13, R11, 0x7fffff, RZ, 0xc0, !PT ;  /* 0x007fffff0b0d7812 */ /* 0x000fe200078ec0ff */
[----:B------:R-:W-:Y:S01]  /*1520*/  FFMA.RP R11, R18, R16, R19 ;  /* 0x00000010120b7223 */ /* 0x000fe20000008013 */
[----:B------:R-:W-:Y:S02]  /*1530*/  ISETP.NE.AND P1, PT, R15, RZ, PT ;  /* 0x000000ff0f00720c */ /* 0x000fe40003f25270 */
[----:B------:R-:W-:Y:S02]  /*1540*/  LOP3.LUT R13, R13, 0x800000, RZ, 0xfc, !PT ;  /* 0x008000000d0d7812 */ /* 0x000fe400078efcff */
[----:B------:R-:W-:-:S02]  /*1550*/  IADD3 R15, PT, PT, -R15, RZ, RZ ;  /* 0x000000ff0f0f7210 */ /* 0x000fc40007ffe1ff */
[----:B------:R-:W-:Y:S02]  /*1560*/  SHF.L.U32 R14, R13, R14, RZ ;  /* 0x0000000e0d0e7219 */ /* 0x000fe400000006ff */
[----:B------:R-:W-:Y:S02]  /*1570*/  FSETP.NEU.FTZ.AND P0, PT, R11, R12, PT ;  /* 0x0000000c0b00720b */ /* 0x000fe40003f1d000 */
[----:B------:R-:W-:Y:S02]  /*1580*/  SEL R12, R15, RZ, P2 ;  /* 0x000000ff0f0c7207 */ /* 0x000fe40001000000 */
[----:B------:R-:W-:Y:S02]  /*1590*/  ISETP.NE.AND P1, PT, R14, RZ, P1 ;  /* 0x000000ff0e00720c */ /* 0x000fe40000f25270 */
[----:B------:R-:W-:Y:S02]  /*15a0*/  SHF.R.U32.HI R12, RZ, R12, R13 ;  /* 0x0000000cff0c7219 */ /* 0x000fe4000001160d */
[----:B------:R-:W-:-:S02]  /*15b0*/  PLOP3.LUT P0, PT, P0, P1, PT, 0xf8, 0x8f ;  /* 0x00000000008f781c */ /* 0x000fc40000703f70 */
[----:B------:R-:W-:Y:S02]  /*15c0*/  SHF.R.U32.HI R14, RZ, 0x1, R12 ;  /* 0x00000001ff0e7819 */ /* 0x000fe4000001160c */
[----:B------:R-:W-:-:S04]  /*15d0*/  SEL R11, RZ, 0x1, !P0 ;  /* 0x00000001ff0b7807 */ /* 0x000fc80004000000 */
[----:B------:R-:W-:-:S04]  /*15e0*/  LOP3.LUT R11, R11, 0x1, R14, 0xf8, !PT ;  /* 0x000000010b0b7812 */ /* 0x000fc800078ef80e */
[----:B------:R-:W-:-:S04]  /*15f0*/  LOP3.LUT R11, R11, R12, RZ, 0xc0, !PT ;  /* 0x0000000c0b0b7212 */ /* 0x000fc800078ec0ff */
[----:B------:R-:W-:-:S04]  /*1600*/  IADD3 R11, PT, PT, R14, R11, RZ ;  /* 0x0000000b0e0b7210 */ /* 0x000fc80007ffe0ff */
[----:B------:R-:W-:Y:S01]  /*1610*/  LOP3.LUT R0, R11, R0, RZ, 0xfc, !PT ;  /* 0x000000000b007212 */ /* 0x000fe200078efcff */
[----:B------:R-:W-:Y:S06]  /*1620*/  BRA `(.L_x_21) ;  /* 0x0000000000107947 */ /* 0x000fec0003800000 */
.L_x_20:
[----:B------:R-:W-:-:S04]  /*1630*/  LOP3.LUT R0, R0, 0x80000000, RZ, 0xc0, !PT ;  /* 0x8000000000007812 */ /* 0x000fc800078ec0ff */
[----:B------:R-:W-:Y:S01]  /*1640*/  LOP3.LUT R0, R0, 0x7f800000, RZ, 0xfc, !PT ;  /* 0x7f80000000007812 */ /* 0x000fe200078efcff */
[----:B------:R-:W-:Y:S06]  /*1650*/  BRA `(.L_x_21) ;  /* 0x0000000000047947 */ /* 0x000fec0003800000 */
.L_x_19:
[----:B------:R-:W-:-:S07]  /*1660*/  LEA R0, R11, R0, 0x17 ;  /* 0x000000000b007211 */ /* 0x000fce00078eb8ff */
.L_x_21:
[----:B------:R-:W-:Y:S05]  /*1670*/  BSYNC.RECONVERGENT B2 ;  /* 0x0000000000027941 */ /* 0x000fea0003800200 */
.L_x_18:
[----:B------:R-:W-:Y:S05]  /*1680*/  BRA `(.L_x_22) ;  /* 0x0000000000207947 */ /* 0x000fea0003800000 */
.L_x_17:
[----:B------:R-:W-:-:S04]  /*1690*/  LOP3.LUT R0, R14, 0x80000000, R13, 0x48, !PT ;  /* 0x800000000e007812 */ /* 0x000fc800078e480d */
[----:B------:R-:W-:Y:S01]  /*16a0*/  LOP3.LUT R0, R0, 0x7f800000, RZ, 0xfc, !PT ;  /* 0x7f80000000007812 */ /* 0x000fe200078efcff */
[----:B------:R-:W-:Y:S06]  /*16b0*/  BRA `(.L_x_22) ;  /* 0x0000000000147947 */ /* 0x000fec0003800000 */
.L_x_16:
[----:B------:R-:W-:Y:S01]  /*16c0*/  LOP3.LUT R0, R14, 0x80000000, R13, 0x48, !PT ;  /* 0x800000000e007812 */ /* 0x000fe200078e480d */
[----:B------:R-:W-:Y:S06]  /*16d0*/  BRA `(.L_x_22) ;  /* 0x00000000000c7947 */ /* 0x000fec0003800000 */
.L_x_15:
[----:B------:R-:W0:Y:S01]  /*16e0*/  MUFU.RSQ R0, -QNAN ;  /* 0xffc0000000007908 */ /* 0x000e220000001400 */
[----:B------:R-:W-:Y:S05]  /*16f0*/  BRA `(.L_x_22) ;  /* 0x0000000000047947 */ /* 0x000fea0003800000 */
.L_x_14:
[----:B------:R-:W-:-:S07]  /*1700*/  FADD.FTZ R0, R0, R3 ;  /* 0x0000000300007221 */ /* 0x000fce0000010000 */
.L_x_22:
[----:B------:R-:W-:Y:S05]  /*1710*/  BSYNC.RECONVERGENT B1 ;  /* 0x0000000000017941 */ /* 0x000fea0003800200 */
.L_x_12:
[----:B------:R-:W-:Y:S01]  /*1720*/  HFMA2 R13, -RZ, RZ, 0, 0 ;  /* 0x00000000ff0d7431 */ /* 0x000fe200000001ff */
[----:B------:R-:W-:-:S04]  /*1730*/  MOV R12, R6 ;  /* 0x00000006000c7202 */ /* 0x000fc80000000f00 */
[----:B0-----:R-:W-:Y:S05]  /*1740*/  RET.REL.NODEC R12 `(_Z13SoftmaxKernelPfS_ii) ;  /* 0xffffffe80c2c7950 */ /* 0x001fea0003c3ffff */
.L_x_23:
[----:B------:R-:W-:-:S00]  /*1750*/  BRA `(.L_x_23) ;  /* 0xfffffffc00fc7947 */ /* 0x000fc0000383ffff */
[----:B------:R-:W-:-:S00]  /*1760*/  NOP ;  /* 0x0000000000007918 */ /* 0x000fc00000000000 */
        /* <DEDUP_REMOVED lines=9> */
.L_x_24:


//--------------------- .nv.shared._Z13SoftmaxKernelPfS_ii --------------------------
	.section	.nv.shared._Z13SoftmaxKernelPfS_ii,"aw",@nobits
	.sectionflags	@""
	.align	16
	.zero		1024


//--------------------- .nv.shared.reserved.0     --------------------------
	.section	.nv.shared.reserved.0,"aw",@nobits
	.weak		__nv_reservedSMEM_offset_0_alias
	.size		__nv_reservedSMEM_offset_0_alias, 0, 64
	.other		__nv_reservedSMEM_offset_0_alias,@"STO_CUDA_RESERVED_SHARED STV_DEFAULT"
__nv_reservedSMEM_offset_0_alias:
	.zero		0
	.zero		64


//--------------------- .nv.constant0._Z13SoftmaxKernelPfS_ii --------------------------
	.section	.nv.constant0._Z13SoftmaxKernelPfS_ii,"a",@progbits
	.sectionflags	@""
	.align	4
.nv.constant0._Z13SoftmaxKernelPfS_ii:
	.zero		920


//--------------------- SYMBOLS --------------------------

	.type		.nv.reservedSmem.offset0,@object
	.size		.nv.reservedSmem.offset0,0x4
	.type		.nv.reservedSmem.cap,@object
	.size		.nv.reservedSmem.cap,0x4
